	.headerflags	@"EF_CUDA_TEXMODE_UNIFIED EF_CUDA_64BIT_ADDRESS EF_CUDA_ACCELERATORS EF_CUDA_SM90 EF_CUDA_VIRTUAL_SM(EF_CUDA_SM90)"
	.elftype	@"ET_EXEC"


//--------------------- .nv.info                  --------------------------
	.section	.nv.info,"",@"SHT_CUDA_INFO"
	.align	4


	//----- nvinfo : EIATTR_REGCOUNT
	.align		4
        /*0000*/ 	.byte	0x04, 0x2f
        /*0002*/ 	.short	(.L_2 - .L_1)
	.align		4
.L_1:
        /*0004*/ 	.word	index@(triton_per_fused__native_batch_norm_legit_cat_convolution_51)
        /*0008*/ 	.word	0x00000028


	//----- nvinfo : EIATTR_MIN_STACK_SIZE
	.align		4
.L_2:
        /*000c*/ 	.byte	0x04, 0x12
        /*000e*/ 	.short	(.L_4 - .L_3)
	.align		4
.L_3:
        /*0010*/ 	.word	index@(triton_per_fused__native_batch_norm_legit_cat_convolution_51)
        /*0014*/ 	.word	0x00000000


	//----- nvinfo : EIATTR_FRAME_SIZE
	.align		4
.L_4:
        /*0018*/ 	.byte	0x04, 0x11
        /*001a*/ 	.short	(.L_6 - .L_5)
	.align		4
.L_5:
        /*001c*/ 	.word	index@(triton_per_fused__native_batch_norm_legit_cat_convolution_51)
        /*0020*/ 	.word	0x00000000


	//----- nvinfo : EIATTR_MIN_STACK_SIZE
	.align		4
.L_6:
        /*0024*/ 	.byte	0x04, 0x12
        /*0026*/ 	.short	(.L_8 - .L_7)
	.align		4
.L_7:
        /*0028*/ 	.word	index@(triton_per_fused__native_batch_norm_legit_cat_convolution_51)
        /*002c*/ 	.word	0x00000000
.L_8:


//--------------------- .nv.info.triton_per_fused__native_batch_norm_legit_cat_convolution_51 --------------------------
	.section	.nv.info.triton_per_fused__native_batch_norm_legit_cat_convolution_51,"",@"SHT_CUDA_INFO"
	.sectionflags	@""
	.align	4


	//----- nvinfo : EIATTR_CUDA_API_VERSION
	.align		4
        /*0000*/ 	.byte	0x04, 0x37
        /*0002*/ 	.short	(.L_10 - .L_9)
.L_9:
        /*0004*/ 	.word	0x0000007c


	//----- nvinfo : EIATTR_KPARAM_INFO
	.align		4
.L_10:
        /*0008*/ 	.byte	0x04, 0x17
        /*000a*/ 	.short	(.L_12 - .L_11)
.L_11:
        /*000c*/ 	.word	0x00000000
        /*0010*/ 	.short	0x0006
        /*0012*/ 	.short	0x002c
        /*0014*/ 	.byte	0x00, 0xf0, 0x11, 0x00


	//----- nvinfo : EIATTR_KPARAM_INFO
	.align		4
.L_12:
        /*0018*/ 	.byte	0x04, 0x17
        /*001a*/ 	.short	(.L_14 - .L_13)
.L_13:
        /*001c*/ 	.word	0x00000000
        /*0020*/ 	.short	0x0005
        /*0022*/ 	.short	0x0028
        /*0024*/ 	.byte	0x00, 0xf0, 0x11, 0x00


	//----- nvinfo : EIATTR_KPARAM_INFO
	.align		4
.L_14:
        /*0028*/ 	.byte	0x04, 0x17
        /*002a*/ 	.short	(.L_16 - .L_15)
.L_15:
        /*002c*/ 	.word	0x00000000
        /*0030*/ 	.short	0x0004
        /*0032*/ 	.short	0x0020
        /*0034*/ 	.byte	0x00, 0xf4, 0x21, 0x00


	//----- nvinfo : EIATTR_KPARAM_INFO
	.align		4
.L_16:
        /*0038*/ 	.byte	0x04, 0x17
        /*003a*/ 	.short	(.L_18 - .L_17)
.L_17:
        /*003c*/ 	.word	0x00000000
        /*0040*/ 	.short	0x0003
        /*0042*/ 	.short	0x0018
        /*0044*/ 	.byte	0x00, 0xf4, 0x21, 0x00


	//----- nvinfo : EIATTR_KPARAM_INFO
	.align		4
.L_18:
        /*0048*/ 	.byte	0x04, 0x17
        /*004a*/ 	.short	(.L_20 - .L_19)
.L_19:
        /*004c*/ 	.word	0x00000000
        /*0050*/ 	.short	0x0002
        /*0052*/ 	.short	0x0010
        /*0054*/ 	.byte	0x00, 0xf4, 0x21, 0x00


	//----- nvinfo : EIATTR_KPARAM_INFO
	.align		4
.L_20:
        /*0058*/ 	.byte	0x04, 0x17
        /*005a*/ 	.short	(.L_22 - .L_21)
.L_21:
        /*005c*/ 	.word	0x00000000
        /*0060*/ 	.short	0x0001
        /*0062*/ 	.short	0x0008
        /*0064*/ 	.byte	0x00, 0xf4, 0x21, 0x00


	//----- nvinfo : EIATTR_KPARAM_INFO
	.align		4
.L_22:
        /*0068*/ 	.byte	0x04, 0x17
        /*006a*/ 	.short	(.L_24 - .L_23)
.L_23:
        /*006c*/ 	.word	0x00000000
        /*0070*/ 	.short	0x0000
        /*0072*/ 	.short	0x0000
        /*0074*/ 	.byte	0x00, 0xf4, 0x21, 0x00


	//----- nvinfo : EIATTR_SPARSE_MMA_MASK
	.align		4
.L_24:
        /*0078*/ 	.byte	0x03, 0x50
        /*007a*/ 	.short	0x0000


	//----- nvinfo : EIATTR_MAXREG_COUNT
	.align		4
        /*007c*/ 	.byte	0x03, 0x1b
        /*007e*/ 	.short	0x00ff


	//----- nvinfo : EIATTR_COOP_GROUP_MASK_REGIDS
	.align		4
        /*0080*/ 	.byte	0x04, 0x29
        /*0082*/ 	.short	(.L_26 - .L_25)


	//   ....[0]....
.L_25:
        /*0084*/ 	.word	0xffffffff


	//   ....[1]....
        /*0088*/ 	.word	0xffffffff


	//   ....[2]....
        /*008c*/ 	.word	0xffffffff


	//   ....[3]....
        /*0090*/ 	.word	0xffffffff


	//   ....[4]....
        /*0094*/ 	.word	0xffffffff


	//   ....[5]....
        /*0098*/ 	.word	0xffffffff


	//   ....[6]....
        /*009c*/ 	.word	0xffffffff


	//   ....[7]....
        /*00a0*/ 	.word	0xffffffff


	//----- nvinfo : EIATTR_COOP_GROUP_INSTR_OFFSETS
	.align		4
.L_26:
        /*00a4*/ 	.byte	0x04, 0x28
        /*00a6*/ 	.short	(.L_28 - .L_27)


	//   ....[0]....
.L_27:
        /*00a8*/ 	.word	0x00000440


	//   ....[1]....
        /*00ac*/ 	.word	0x00000450


	//   ....[2]....
        /*00b0*/ 	.word	0x00000480


	//   ....[3]....
        /*00b4*/ 	.word	0x00000490


	//   ....[4]....
        /*00b8*/ 	.word	0x000005a0


	//   ....[5]....
        /*00bc*/ 	.word	0x000005f0


	//   ....[6]....
        /*00c0*/ 	.word	0x00000620


	//   ....[7]....
        /*00c4*/ 	.word	0x00000670


	//----- nvinfo : EIATTR_EXIT_INSTR_OFFSETS
	.align		4
.L_28:
        /*00c8*/ 	.byte	0x04, 0x1c
        /*00ca*/ 	.short	(.L_30 - .L_29)


	//   ....[0]....
.L_29:
        /*00cc*/ 	.word	0x00000a60


	//   ....[1]....
        /*00d0*/ 	.word	0x00000a90


	//----- nvinfo : EIATTR_REQNTID
	.align		4
.L_30:
        /*00d4*/ 	.byte	0x04, 0x10
        /*00d6*/ 	.short	(.L_32 - .L_31)
.L_31:
        /*00d8*/ 	.word	0x00000100
        /*00dc*/ 	.word	0x00000001
        /*00e0*/ 	.word	0x00000001


	//----- nvinfo : EIATTR_CBANK_PARAM_SIZE
	.align		4
.L_32:
        /*00e4*/ 	.byte	0x03, 0x19
        /*00e6*/ 	.short	0x0030


	//----- nvinfo : EIATTR_PARAM_CBANK
	.align		4
        /*00e8*/ 	.byte	0x04, 0x0a
        /*00ea*/ 	.short	(.L_34 - .L_33)
	.align		4
.L_33:
        /*00ec*/ 	.word	index@(.nv.constant0.triton_per_fused__native_batch_norm_legit_cat_convolution_51)
        /*00f0*/ 	.short	0x0210
        /*00f2*/ 	.short	0x0030


	//----- nvinfo : EIATTR_SW_WAR
	.align		4
.L_34:
        /*00f4*/ 	.byte	0x04, 0x36
        /*00f6*/ 	.short	(.L_36 - .L_35)
.L_35:
        /*00f8*/ 	.word	0x00000008
.L_36:


//--------------------- .nv.callgraph             --------------------------
	.section	.nv.callgraph,"",@"SHT_CUDA_CALLGRAPH"
	.align	4
	.sectionentsize	8
	.align		4
        /*0000*/ 	.word	0x00000000
	.align		4
        /*0004*/ 	.word	0xffffffff
	.align		4
        /*0008*/ 	.word	0x00000000
	.align		4
        /*000c*/ 	.word	0xfffffffe
	.align		4
        /*0010*/ 	.word	0x00000000
	.align		4
        /*0014*/ 	.word	0xfffffffd
	.align		4
        /*0018*/ 	.word	0x00000000
	.align		4
        /*001c*/ 	.word	0xfffffffc


//--------------------- .nv.constant4             --------------------------
	.section	.nv.constant4,"a",@progbits
	.align	8
	.align		8
.nv.constant4:
        /*0000*/ 	.dword	_$_str


//--------------------- .text.triton_per_fused__native_batch_norm_legit_cat_convolution_51 --------------------------
	.section	.text.triton_per_fused__native_batch_norm_legit_cat_convolution_51,"ax",@progbits
	.sectionflags	@"SHF_BARRIERS=1"
	.align	128
        .global         triton_per_fused__native_batch_norm_legit_cat_convolution_51
        .type           triton_per_fused__native_batch_norm_legit_cat_convolution_51,@function
        .size           triton_per_fused__native_batch_norm_legit_cat_convolution_51,(.L_x_1 - triton_per_fused__native_batch_norm_legit_cat_convolution_51)
        .other          triton_per_fused__native_batch_norm_legit_cat_convolution_51,@"STO_CUDA_ENTRY STV_DEFAULT"
triton_per_fused__native_batch_norm_legit_cat_convolution_51:
.text.triton_per_fused__native_batch_norm_legit_cat_convolution_51:
[----:B------:R-:W0:Y:S01]  /*0000*/  LDC R1, c[0x0][0x28] ;  /* 0x00000a00ff017b82 */ /* 0x000e220000000800 */
[----:B------:R-:W1:Y:S07]  /*0010*/  S2R R19, SR_TID.X ;  /* 0x0000000000137919 */ /* 0x000e6e0000002100 */
[----:B------:R-:W2:Y:S01]  /*0020*/  LDC.64 R14, c[0x0][0x210] ;  /* 0x00008400ff0e7b82 */ /* 0x000ea20000000a00 */
[----:B------:R-:W-:Y:S01]  /*0030*/  CS2R R10, SRZ ;  /* 0x00000000000a7805 */ /* 0x000fe2000001ff00 */
[----:B------:R-:W-:Y:S01]  /*0040*/  ULDC.64 UR6, c[0x0][0x208] ;  /* 0x0000820000067ab9 */ /* 0x000fe20000000a00 */
[----:B------:R-:W3:Y:S05]  /*0050*/  S2R R18, SR_CTAID.X ;  /* 0x0000000000127919 */ /* 0x000eea0000002500 */
[----:B------:R-:W4:Y:S01]  /*0060*/  LDC.64 R22, c[0x0][0x220] ;  /* 0x00008800ff167b82 */ /* 0x000f220000000a00 */
[----:B-1----:R-:W-:-:S02]  /*0070*/  SHF.R.U32.HI R21, RZ, 0x2, R19 ;  /* 0x00000002ff157819 */ /* 0x002fc40000011613 */
[----:B------:R-:W-:Y:S02]  /*0080*/  SHF.L.U32 R17, R19, 0x2, RZ ;  /* 0x0000000213117819 */ /* 0x000fe400000006ff */
[----:B---3--:R-:W-:Y:S02]  /*0090*/  SHF.L.U32 R18, R18, 0x7, RZ ;  /* 0x0000000712127819 */ /* 0x008fe400000006ff */
[----:B------:R-:W-:Y:S02]  /*00a0*/  SGXT.U32 R21, R21, 0x6 ;  /* 0x000000061515781a */ /* 0x000fe40000000000 */
[----:B------:R-:W-:Y:S02]  /*00b0*/  LOP3.LUT R17, R17, 0xc, RZ, 0xc0, !PT ;  /* 0x0000000c11117812 */ /* 0x000fe400078ec0ff */
[----:B------:R-:W-:Y:S02]  /*00c0*/  LOP3.LUT R2, R18, R21, RZ, 0xfc, !PT ;  /* 0x0000001512027212 */ /* 0x000fe400078efcff */
[----:B------:R-:W-:-:S02]  /*00d0*/  LOP3.LUT R16, R18, 0x40, R21, 0xfe, !PT ;  /* 0x0000004012107812 */ /* 0x000fc400078efe15 */
[----:B------:R-:W-:Y:S02]  /*00e0*/  SHF.R.S32.HI R3, RZ, 0x1f, R2 ;  /* 0x0000001fff037819 */ /* 0x000fe40000011402 */
[----:B------:R-:W-:Y:S02]  /*00f0*/  SHF.R.S32.HI R5, RZ, 0x1f, R16 ;  /* 0x0000001fff057819 */ /* 0x000fe40000011410 */
[----:B------:R-:W-:Y:S02]  /*0100*/  LEA.HI R3, R3, R2, RZ, 0x6 ;  /* 0x0000000203037211 */ /* 0x000fe400078f30ff */
[----:B------:R-:W-:Y:S02]  /*0110*/  LEA.HI R0, R5, R16, RZ, 0x6 ;  /* 0x0000001005007211 */ /* 0x000fe400078f30ff */
[----:B------:R-:W-:Y:S02]  /*0120*/  LEA R13, R2, R17, 0x4 ;  /* 0x00000011020d7211 */ /* 0x000fe400078e20ff */
[----:B------:R-:W-:-:S02]  /*0130*/  ISETP.GE.AND P1, PT, R16, 0x100, PT ;  /* 0x000001001000780c */ /* 0x000fc40003f26270 */
[----:B------:R-:W-:Y:S01]  /*0140*/  LEA R9, R16, R17, 0x4 ;  /* 0x0000001110097211 */ /* 0x000fe200078e20ff */
[--C-:B--2---:R-:W-:Y:S01]  /*0150*/  IMAD.WIDE R12, R13, 0x4, R14.reuse ;  /* 0x000000040d0c7825 */ /* 0x104fe200078e020e */
[----:B------:R-:W-:Y:S02]  /*0160*/  ISETP.GE.AND P2, PT, R2, 0x100, PT ;  /* 0x000001000200780c */ /* 0x000fe40003f46270 */
[----:B------:R-:W-:Y:S01]  /*0170*/  LOP3.LUT R5, R3, 0xffffffc0, RZ, 0xc0, !PT ;  /* 0xffffffc003057812 */ /* 0x000fe200078ec0ff */
[----:B------:R-:W-:Y:S01]  /*0180*/  IMAD.WIDE R14, R9, 0x4, R14 ;  /* 0x00000004090e7825 */ /* 0x000fe200078e020e */
[----:B------:R-:W-:Y:S02]  /*0190*/  LOP3.LUT R7, R0, 0xffffffc0, RZ, 0xc0, !PT ;  /* 0xffffffc000077812 */ /* 0x000fe400078ec0ff */
[----:B------:R-:W-:Y:S01]  /*01a0*/  CS2R R8, SRZ ;  /* 0x0000000000087805 */ /* 0x000fe2000001ff00 */
[----:B------:R-:W-:Y:S01]  /*01b0*/  IMAD.IADD R2, R2, 0x1, -R5 ;  /* 0x0000000102027824 */ /* 0x000fe200078e0a05 */
[----:B------:R-:W-:-:S02]  /*01c0*/  IADD3 R16, R16, -R7, RZ ;  /* 0x8000000710107210 */ /* 0x000fc40007ffe0ff */
[----:B------:R-:W-:Y:S02]  /*01d0*/  CS2R R4, SRZ ;  /* 0x0000000000047805 */ /* 0x000fe4000001ff00 */
[----:B------:R-:W-:Y:S01]  /*01e0*/  CS2R R6, SRZ ;  /* 0x0000000000067805 */ /* 0x000fe2000001ff00 */
[----:B------:R-:W-:Y:S01]  /*01f0*/  HFMA2.MMA R26, -RZ, RZ, 0, 0 ;  /* 0x00000000ff1a7435 */ /* 0x000fe200000001ff */
[----:B------:R-:W-:Y:S01]  /*0200*/  IMAD.MOV.U32 R20, RZ, RZ, RZ ;  /* 0x000000ffff147224 */ /* 0x000fe200078e00ff */
[----:B------:R-:W2:Y:S01]  /*0210*/  @!P1 LDG.E.128 R8, desc[UR6][R14.64] ;  /* 0x000000060e089981 */ /* 0x000ea2000c1e1d00 */
[----:B----4-:R-:W-:-:S03]  /*0220*/  IMAD.WIDE R24, R2, 0x4, R22 ;  /* 0x0000000402187825 */ /* 0x010fc600078e0216 */
[----:B------:R-:W3:Y:S01]  /*0230*/  @!P2 LDG.E.128 R4, desc[UR6][R12.64] ;  /* 0x000000060c04a981 */ /* 0x000ee2000c1e1d00 */
[----:B------:R-:W-:-:S03]  /*0240*/  IMAD.WIDE R22, R16, 0x4, R22 ;  /* 0x0000000410167825 */ /* 0x000fc600078e0216 */
[----:B------:R-:W4:Y:S04]  /*0250*/  @!P2 LDG.E.EL R26, desc[UR6][R24.64] ;  /* 0x00000006181aa981 */ /* 0x000f28000c2e1900 */
[----:B------:R-:W5:Y:S01]  /*0260*/  @!P1 LDG.E.EL R20, desc[UR6][R22.64] ;  /* 0x0000000616149981 */ /* 0x000f62000c2e1900 */
[----:B------:R-:W1:Y:S01]  /*0270*/  S2UR UR5, SR_CgaCtaId ;  /* 0x00000000000579c3 */ /* 0x000e620000008800 */
[----:B------:R-:W-:Y:S02]  /*0280*/  UMOV UR4, 0x400 ;  /* 0x0000040000047882 */ /* 0x000fe40000000000 */
[----:B-1----:R-:W-:-:S06]  /*0290*/  UPRMT UR4, UR5, 0x654, UR4 ;  /* 0x0000065405047896 */ /* 0x002fcc0008000004 */
[----:B------:R-:W-:Y:S02]  /*02a0*/  LEA R32, R21, UR4, 0x2 ;  /* 0x0000000415207c11 */ /* 0x000fe4000f8e10ff */
[----:B------:R-:W-:Y:S02]  /*02b0*/  LOP3.LUT R19, R19, 0x7f, RZ, 0xc0, !PT ;  /* 0x0000007f13137812 */ /* 0x000fe400078ec0ff */
[----:B--2---:R-:W-:Y:S02]  /*02c0*/  SEL R31, R8, RZ, !P1 ;  /* 0x000000ff081f7207 */ /* 0x004fe40004800000 */
[----:B------:R-:W-:Y:S02]  /*02d0*/  SEL R9, R9, RZ, !P1 ;  /* 0x000000ff09097207 */ /* 0x000fe40004800000 */
[----:B---3--:R-:W-:Y:S02]  /*02e0*/  SEL R27, R4, RZ, !P2 ;  /* 0x000000ff041b7207 */ /* 0x008fe40005000000 */
[----:B------:R-:W-:-:S02]  /*02f0*/  SEL R5, R5, RZ, !P2 ;  /* 0x000000ff05057207 */ /* 0x000fc40005000000 */
[----:B------:R-:W-:Y:S01]  /*0300*/  SEL R33, R10, RZ, !P1 ;  /* 0x000000ff0a217207 */ /* 0x000fe20004800000 */
[----:B----4-:R-:W-:Y:S01]  /*0310*/  FADD R4, R27, R26 ;  /* 0x0000001a1b047221 */ /* 0x010fe20000000000 */
[----:B------:R-:W-:Y:S01]  /*0320*/  SEL R29, R6, RZ, !P2 ;  /* 0x000000ff061d7207 */ /* 0x000fe20005000000 */
[--C-:B-----5:R-:W-:Y:S01]  /*0330*/  FADD R9, R9, R20.reuse ;  /* 0x0000001409097221 */ /* 0x120fe20000000000 */
[----:B------:R-:W-:Y:S01]  /*0340*/  FADD R8, R31, R20 ;  /* 0x000000141f087221 */ /* 0x000fe20000000000 */
[----:B------:R-:W-:Y:S01]  /*0350*/  SEL R11, R11, RZ, !P1 ;  /* 0x000000ff0b0b7207 */ /* 0x000fe20004800000 */
[----:B------:R-:W-:Y:S01]  /*0360*/  FADD R5, R5, R26 ;  /* 0x0000001a05057221 */ /* 0x000fe20000000000 */
[----:B------:R-:W-:Y:S01]  /*0370*/  FADD R10, R33, R20 ;  /* 0x00000014210a7221 */ /* 0x000fe20000000000 */
[----:B------:R-:W-:Y:S01]  /*0380*/  FADD R25, R9, R8 ;  /* 0x0000000809197221 */ /* 0x000fe20000000000 */
[----:B------:R-:W-:Y:S01]  /*0390*/  SEL R7, R7, RZ, !P2 ;  /* 0x000000ff07077207 */ /* 0x000fe20005000000 */
[----:B------:R-:W-:Y:S01]  /*03a0*/  FADD R6, R29, R26 ;  /* 0x0000001a1d067221 */ /* 0x000fe20000000000 */
[----:B------:R-:W-:Y:S01]  /*03b0*/  FADD R23, R5, R4 ;  /* 0x0000000405177221 */ /* 0x000fe20000000000 */
[----:B------:R-:W-:Y:S01]  /*03c0*/  FADD R11, R11, R20 ;  /* 0x000000140b0b7221 */ /* 0x000fe20000000000 */
[----:B------:R-:W-:Y:S01]  /*03d0*/  FADD R22, R10, R25 ;  /* 0x000000190a167221 */ /* 0x000fe20000000000 */
[----:B------:R-:W-:Y:S01]  /*03e0*/  FADD R7, R7, R26 ;  /* 0x0000001a07077221 */ /* 0x000fe20000000000 */
[----:B------:R-:W-:-:S02]  /*03f0*/  FADD R20, R6, R23 ;  /* 0x0000001706147221 */ /* 0x000fc40000000000 */
[----:B------:R-:W-:Y:S02]  /*0400*/  FADD R22, R11, R22 ;  /* 0x000000160b167221 */ /* 0x000fe40000000000 */
[----:B------:R-:W-:-:S03]  /*0410*/  FADD R20, R7, R20 ;  /* 0x0000001407147221 */ /* 0x000fc60000000000 */
[----:B------:R-:W-:Y:S02]  /*0420*/  FSEL R22, R22, RZ, !P1 ;  /* 0x000000ff16167208 */ /* 0x000fe40004800000 */
[----:B------:R-:W-:-:S03]  /*0430*/  FSEL R20, R20, RZ, !P2 ;  /* 0x000000ff14147208 */ /* 0x000fc60005000000 */
[----:B------:R-:W1:Y:S04]  /*0440*/  SHFL.BFLY PT, R25, R22, 0x2, 0x1f ;  /* 0x0c401f0016197f89 */ /* 0x000e6800000e0000 */
[----:B------:R-:W2:Y:S01]  /*0450*/  SHFL.BFLY PT, R23, R20, 0x2, 0x1f ;  /* 0x0c401f0014177f89 */ /* 0x000ea200000e0000 */
[----:B-1----:R-:W-:Y:S01]  /*0460*/  FADD R25, R22, R25 ;  /* 0x0000001916197221 */ /* 0x002fe20000000000 */
[----:B--2---:R-:W-:-:S04]  /*0470*/  FADD R24, R20, R23 ;  /* 0x0000001714187221 */ /* 0x004fc80000000000 */
[----:B------:R-:W1:Y:S04]  /*0480*/  SHFL.BFLY PT, R34, R25, 0x1, 0x1f ;  /* 0x0c201f0019227f89 */ /* 0x000e6800000e0000 */
[----:B------:R-:W2:Y:S01]  /*0490*/  SHFL.BFLY PT, R23, R24, 0x1, 0x1f ;  /* 0x0c201f0018177f89 */ /* 0x000ea200000e0000 */
[----:B-1----:R-:W-:Y:S01]  /*04a0*/  FADD R34, R25, R34 ;  /* 0x0000002219227221 */ /* 0x002fe20000000000 */
[----:B--2---:R-:W-:-:S03]  /*04b0*/  FADD R30, R24, R23 ;  /* 0x00000017181e7221 */ /* 0x004fc60000000000 */
[C---:B------:R-:W-:Y:S01]  /*04c0*/  FFMA R26, R34.reuse, -0.0625, R8 ;  /* 0xbd800000221a7823 */ /* 0x040fe20000000008 */
[----:B------:R-:W-:Y:S01]  /*04d0*/  FFMA R23, R34, -0.0625, R9 ;  /* 0xbd80000022177823 */ /* 0x000fe20000000009 */
[----:B------:R-:W-:Y:S02]  /*04e0*/  FFMA R33, R30, -0.0625, R4 ;  /* 0xbd8000001e217823 */ /* 0x000fe40000000004 */
[----:B------:R-:W-:Y:S01]  /*04f0*/  FMUL R20, R26, R26 ;  /* 0x0000001a1a147220 */ /* 0x000fe20000400000 */
[----:B------:R-:W-:Y:S01]  /*0500*/  FFMA R28, R30, -0.0625, R5 ;  /* 0xbd8000001e1c7823 */ /* 0x000fe20000000005 */
[----:B------:R-:W-:Y:S01]  /*0510*/  FFMA R24, R34, -0.0625, R10 ;  /* 0xbd80000022187823 */ /* 0x000fe2000000000a */
[----:B------:R-:W-:Y:S01]  /*0520*/  FMUL R27, R33, R33 ;  /* 0x00000021211b7220 */ /* 0x000fe20000400000 */
[----:B------:R-:W-:-:S03]  /*0530*/  FFMA R25, R23, R23, R20 ;  /* 0x0000001717197223 */ /* 0x000fc60000000014 */
[----:B------:R-:W-:Y:S01]  /*0540*/  FFMA R22, R28, R28, R27 ;  /* 0x0000001c1c167223 */ /* 0x000fe2000000001b */
[----:B------:R-:W-:Y:S01]  /*0550*/  FFMA R20, R24, R24, R25 ;  /* 0x0000001818147223 */ /* 0x000fe20000000019 */
[----:B------:R-:W-:-:S04]  /*0560*/  FFMA R27, R34, -0.0625, R11 ;  /* 0xbd800000221b7823 */ /* 0x000fc8000000000b */
[----:B------:R-:W-:-:S05]  /*0570*/  FFMA R20, R27, R27, R20 ;  /* 0x0000001b1b147223 */ /* 0x000fca0000000014 */
[----:B------:R-:W-:Y:S01]  /*0580*/  FSEL R36, R20, RZ, !P1 ;  /* 0x000000ff14247208 */ /* 0x000fe20004800000 */
[----:B------:R-:W-:-:S04]  /*0590*/  FFMA R29, R30, -0.0625, R6 ;  /* 0xbd8000001e1d7823 */ /* 0x000fc80000000006 */
[----:B------:R-:W1:Y:S01]  /*05a0*/  SHFL.BFLY PT, R35, R36, 0x2, 0x1f ;  /* 0x0c401f0024237f89 */ /* 0x000e6200000e0000 */
[----:B------:R-:W-:Y:S01]  /*05b0*/  FFMA R31, R30, -0.0625, R7 ;  /* 0xbd8000001e1f7823 */ /* 0x000fe20000000007 */
[----:B------:R-:W-:-:S04]  /*05c0*/  FFMA R22, R29, R29, R22 ;  /* 0x0000001d1d167223 */ /* 0x000fc80000000016 */
[----:B------:R-:W-:-:S05]  /*05d0*/  FFMA R22, R31, R31, R22 ;  /* 0x0000001f1f167223 */ /* 0x000fca0000000016 */
[----:B------:R-:W-:-:S05]  /*05e0*/  FSEL R25, R22, RZ, !P2 ;  /* 0x000000ff16197208 */ /* 0x000fca0005000000 */
[----:B------:R-:W2:Y:S01]  /*05f0*/  SHFL.BFLY PT, R22, R25, 0x2, 0x1f ;  /* 0x0c401f0019167f89 */ /* 0x000ea200000e0000 */
[----:B-1----:R-:W-:-:S03]  /*0600*/  FADD R35, R36, R35 ;  /* 0x0000002324237221 */ /* 0x002fc60000000000 */
[----:B------:R-:W-:Y:S04]  /*0610*/  STS [R32], R30 ;  /* 0x0000001e20007388 */ /* 0x000fe80000000800 */
[----:B------:R-:W1:Y:S04]  /*0620*/  SHFL.BFLY PT, R20, R35, 0x1, 0x1f ;  /* 0x0c201f0023147f89 */ /* 0x000e6800000e0000 */
[----:B------:R-:W-:Y:S01]  /*0630*/  STS [R32+0x100], R34 ;  /* 0x0001002220007388 */ /* 0x000fe20000000800 */
[----:B------:R-:W-:Y:S01]  /*0640*/  LEA R36, R19, UR4, 0x2 ;  /* 0x0000000413247c11 */ /* 0x000fe2000f8e10ff */
[----:B------:R-:W-:Y:S01]  /*0650*/  BAR.SYNC.DEFER_BLOCKING 0x0 ;  /* 0x0000000000007b1d */ /* 0x000fe20000010000 */
[----:B--2---:R-:W-:-:S05]  /*0660*/  FADD R22, R25, R22 ;  /* 0x0000001619167221 */ /* 0x004fca0000000000 */
[----:B------:R-:W2:Y:S01]  /*0670*/  SHFL.BFLY PT, R37, R22, 0x1, 0x1f ;  /* 0x0c201f0016257f89 */ /* 0x000ea200000e0000 */
[----:B-1----:R-:W-:-:S03]  /*0680*/  FADD R19, R35, R20 ;  /* 0x0000001423137221 */ /* 0x002fc60000000000 */
[----:B------:R-:W-:Y:S01]  /*0690*/  LDS R20, [R36] ;  /* 0x0000000024147984 */ /* 0x000fe20000000800 */
[----:B------:R-:W-:Y:S01]  /*06a0*/  BAR.SYNC.DEFER_BLOCKING 0x0 ;  /* 0x0000000000007b1d */ /* 0x000fe20000010000 */
[----:B--2---:R-:W-:-:S05]  /*06b0*/  FADD R37, R22, R37 ;  /* 0x0000002516257221 */ /* 0x004fca0000000000 */
[----:B------:R-:W-:Y:S04]  /*06c0*/  STS [R32], R37 ;  /* 0x0000002520007388 */ /* 0x000fe80000000800 */
[----:B------:R1:W-:Y:S01]  /*06d0*/  STS [R32+0x100], R19 ;  /* 0x0001001320007388 */ /* 0x0003e20000000800 */
[----:B------:R-:W-:Y:S06]  /*06e0*/  BAR.SYNC.DEFER_BLOCKING 0x0 ;  /* 0x0000000000007b1d */ /* 0x000fec0000010000 */
[----:B------:R-:W2:Y:S01]  /*06f0*/  S2R R25, SR_TID.X ;  /* 0x0000000000197919 */ /* 0x000ea20000002100 */
[----:B------:R-:W-:Y:S01]  /*0700*/  MOV R22, 0x3d800000 ;  /* 0x3d80000000167802 */ /* 0x000fe20000000f00 */
[----:B------:R-:W3:Y:S04]  /*0710*/  LDS R21, [R36] ;  /* 0x0000000024157984 */ /* 0x000ee80000000800 */
[----:B------:R-:W-:Y:S01]  /*0720*/  FFMA R30, R37, R22, 9.9999997473787516356e-06 ;  /* 0x3727c5ac251e7423 */ /* 0x000fe20000000016 */
[----:B------:R-:W-:-:S05]  /*0730*/  LEA R35, R2, R17, 0x4 ;  /* 0x0000001102237211 */ /* 0x000fca00078e20ff */
[----:B------:R-:W4:Y:S01]  /*0740*/  MUFU.RSQ R30, R30 ;  /* 0x0000001e001e7308 */ /* 0x000f220000001400 */
[----:B------:R-:W-:Y:S02]  /*0750*/  LEA R2, R16, R17, 0x4 ;  /* 0x0000001110027211 */ /* 0x000fe400078e20ff */
[----:B------:R-:W5:Y:S01]  /*0760*/  LDC.64 R16, c[0x0][0x230] ;  /* 0x00008c00ff107b82 */ /* 0x000f620000000a00 */
[----:B--2---:R-:W-:Y:S02]  /*0770*/  LOP3.LUT P0, RZ, R25, 0x80, RZ, 0xc0, !PT ;  /* 0x0000008019ff7812 */ /* 0x004fe4000780c0ff */
[----:B------:R-:W-:Y:S01]  /*0780*/  LOP3.LUT R25, R18, 0x7f, R25, 0xf8, !PT ;  /* 0x0000007f12197812 */ /* 0x000fe200078ef819 */
[----:B------:R-:W-:Y:S01]  /*0790*/  FFMA R18, R19, R22, 9.9999997473787516356e-06 ;  /* 0x3727c5ac13127423 */ /* 0x000fe20000000016 */
[----:B------:R-:W-:-:S03]  /*07a0*/  SHF.R.S32.HI R34, RZ, 0x6, R3 ;  /* 0x00000006ff227819 */ /* 0x000fc60000011403 */
[----:B-1----:R1:W2:Y:S01]  /*07b0*/  MUFU.RSQ R32, R18 ;  /* 0x0000001200207308 */ /* 0x0022a20000001400 */
[----:B------:R-:W-:Y:S01]  /*07c0*/  SHF.R.S32.HI R3, RZ, 0x6, R0 ;  /* 0x00000006ff037819 */ /* 0x000fe20000011400 */
[----:B------:R2:W-:Y:S01]  /*07d0*/  @!P2 STG.E.128 desc[UR6][R12.64], R4 ;  /* 0x000000040c00a986 */ /* 0x0005e2000c101d06 */
[----:B-1----:R-:W1:Y:S03]  /*07e0*/  LDC.64 R18, c[0x0][0x218] ;  /* 0x00008600ff127b82 */ /* 0x002e660000000a00 */
[----:B------:R1:W-:Y:S01]  /*07f0*/  @!P1 STG.E.128 desc[UR6][R14.64], R8 ;  /* 0x000000080e009986 */ /* 0x0003e2000c101d06 */
[----:B------:R-:W-:Y:S02]  /*0800*/  IMAD R3, R3, 0x4400, R2 ;  /* 0x0000440003037824 */ /* 0x000fe400078e0202 */
[-C--:B----4-:R-:W-:Y:S01]  /*0810*/  FMUL R33, R33, R30.reuse ;  /* 0x0000001e21217220 */ /* 0x090fe20000400000 */
[-C--:B------:R-:W-:Y:S01]  /*0820*/  FMUL R28, R28, R30.reuse ;  /* 0x0000001e1c1c7220 */ /* 0x080fe20000400000 */
[-C--:B------:R-:W-:Y:S01]  /*0830*/  FMUL R29, R29, R30.reuse ;  /* 0x0000001e1d1d7220 */ /* 0x080fe20000400000 */
[----:B------:R-:W-:Y:S01]  /*0840*/  FMUL R2, R31, R30 ;  /* 0x0000001e1f027220 */ /* 0x000fe20000400000 */
[----:B---3--:R-:W-:Y:S01]  /*0850*/  FFMA R21, R21, R22, 9.9999997473787516356e-06 ;  /* 0x3727c5ac15157423 */ /* 0x008fe20000000016 */
[----:B------:R-:W3:Y:S01]  /*0860*/  LDC.64 R30, c[0x0][0x228] ;  /* 0x00008a00ff1e7b82 */ /* 0x000ee20000000a00 */
[----:B------:R-:W-:Y:S01]  /*0870*/  ISETP.LT.AND P0, PT, R25, 0x100, !P0 ;  /* 0x000001001900780c */ /* 0x000fe20004701270 */
[----:B--2---:R-:W-:-:S03]  /*0880*/  FMUL R26, R26, R32 ;  /* 0x000000201a1a7220 */ /* 0x004fc60000400000 */
[----:B------:R-:W2:Y:S01]  /*0890*/  MUFU.RSQ R21, R21 ;  /* 0x0000001500157308 */ /* 0x000ea20000001400 */
[-C--:B------:R-:W-:Y:S01]  /*08a0*/  FMUL R23, R23, R32.reuse ;  /* 0x0000002017177220 */ /* 0x080fe20000400000 */
[-C--:B------:R-:W-:Y:S01]  /*08b0*/  FMUL R24, R24, R32.reuse ;  /* 0x0000002018187220 */ /* 0x080fe20000400000 */
[----:B------:R-:W-:Y:S01]  /*08c0*/  FMUL R0, R27, R32 ;  /* 0x000000201b007220 */ /* 0x000fe20000400000 */
[----:B------:R-:W-:Y:S01]  /*08d0*/  BAR.SYNC.DEFER_BLOCKING 0x0 ;  /* 0x0000000000007b1d */ /* 0x000fe20000010000 */
[----:B------:R-:W-:Y:S02]  /*08e0*/  FSETP.GEU.AND P3, PT, R2, RZ, PT ;  /* 0x000000ff0200720b */ /* 0x000fe40003f6e000 */
[----:B------:R-:W-:Y:S02]  /*08f0*/  FSETP.GEU.AND P4, PT, R29, RZ, PT ;  /* 0x000000ff1d00720b */ /* 0x000fe40003f8e000 */
[----:B------:R-:W-:Y:S02]  /*0900*/  FSETP.GEU.AND P6, PT, R28, RZ, PT ;  /* 0x000000ff1c00720b */ /* 0x000fe40003fce000 */
[----:B------:R-:W-:Y:S01]  /*0910*/  FSETP.GEU.AND P5, PT, R33, RZ, PT ;  /* 0x000000ff2100720b */ /* 0x000fe20003fae000 */
[----:B------:R-:W-:Y:S01]  /*0920*/  IMAD R35, R34, 0x4400, R35 ;  /* 0x0000440022237824 */ /* 0x000fe200078e0223 */
[----:B0-----:R-:W-:-:S02]  /*0930*/  SEL R7, R2, RZ, P3 ;  /* 0x000000ff02077207 */ /* 0x001fc40001800000 */
[----:B------:R-:W-:Y:S02]  /*0940*/  SEL R6, R29, RZ, P4 ;  /* 0x000000ff1d067207 */ /* 0x000fe40002000000 */
[----:B------:R-:W-:Y:S02]  /*0950*/  SEL R5, R28, RZ, P6 ;  /* 0x000000ff1c057207 */ /* 0x000fe40003000000 */
[----:B------:R-:W-:Y:S02]  /*0960*/  SEL R4, R33, RZ, P5 ;  /* 0x000000ff21047207 */ /* 0x000fe40002800000 */
[----:B------:R-:W-:Y:S02]  /*0970*/  FSETP.GEU.AND P3, PT, R0, RZ, PT ;  /* 0x000000ff0000720b */ /* 0x000fe40003f6e000 */
[----:B------:R-:W-:Y:S02]  /*0980*/  FSETP.GEU.AND P4, PT, R24, RZ, PT ;  /* 0x000000ff1800720b */ /* 0x000fe40003f8e000 */
[----:B------:R-:W-:-:S02]  /*0990*/  FSETP.GEU.AND P6, PT, R23, RZ, PT ;  /* 0x000000ff1700720b */ /* 0x000fc40003fce000 */
[----:B------:R-:W-:Y:S01]  /*09a0*/  FSETP.GEU.AND P5, PT, R26, RZ, PT ;  /* 0x000000ff1a00720b */ /* 0x000fe20003fae000 */
[----:B-1----:R-:W-:Y:S01]  /*09b0*/  IMAD.WIDE R18, R25, 0x4, R18 ;  /* 0x0000000419127825 */ /* 0x002fe200078e0212 */
[----:B------:R-:W-:Y:S02]  /*09c0*/  SEL R11, R0, RZ, P3 ;  /* 0x000000ff000b7207 */ /* 0x000fe40001800000 */
[----:B------:R-:W-:Y:S01]  /*09d0*/  SEL R10, R24, RZ, P4 ;  /* 0x000000ff180a7207 */ /* 0x000fe20002000000 */
[--C-:B-----5:R-:W-:Y:S01]  /*09e0*/  IMAD.WIDE R34, R35, 0x4, R16.reuse ;  /* 0x0000000423227825 */ /* 0x120fe200078e0210 */
[----:B------:R-:W-:Y:S02]  /*09f0*/  SEL R9, R23, RZ, P6 ;  /* 0x000000ff17097207 */ /* 0x000fe40003000000 */
[----:B------:R-:W-:Y:S01]  /*0a00*/  SEL R8, R26, RZ, P5 ;  /* 0x000000ff1a087207 */ /* 0x000fe20002800000 */
[----:B------:R-:W-:Y:S01]  /*0a10*/  IMAD.WIDE R16, R3, 0x4, R16 ;  /* 0x0000000403107825 */ /* 0x000fe200078e0210 */
[----:B--2---:R0:W-:Y:S04]  /*0a20*/  @P0 STG.E desc[UR6][R18.64], R21 ;  /* 0x0000001512000986 */ /* 0x0041e8000c101906 */
[----:B------:R0:W-:Y:S01]  /*0a30*/  @!P2 STG.E.128 desc[UR6][R34.64], R4 ;  /* 0x000000042200a986 */ /* 0x0001e2000c101d06 */
[----:B---3--:R-:W-:-:S03]  /*0a40*/  IMAD.WIDE R30, R25, 0x4, R30 ;  /* 0x00000004191e7825 */ /* 0x008fc600078e021e */
[----:B------:R0:W-:Y:S02]  /*0a50*/  @!P1 STG.E.128 desc[UR6][R16.64], R8 ;  /* 0x0000000810009986 */ /* 0x0001e4000c101d06 */
[----:B0-----:R-:W-:Y:S05]  /*0a60*/  @!P0 EXIT ;  /* 0x000000000000894d */ /* 0x001fea0003800000 */
[----:B------:R-:W-:-:S05]  /*0a70*/  FMUL R3, R20, 0.0625 ;  /* 0x3d80000014037820 */ /* 0x000fca0000400000 */
[----:B------:R-:W-:Y:S01]  /*0a80*/  STG.E desc[UR6][R30.64], R3 ;  /* 0x000000031e007986 */ /* 0x000fe2000c101906 */
[----:B------:R-:W-:Y:S05]  /*0a90*/  EXIT ;  /* 0x000000000000794d */ /* 0x000fea0003800000 */
.L_x_0:
[----:B------:R-:W-:-:S00]  /*0aa0*/  BRA `(.L_x_0) ;  /* 0xfffffffc00fc7947 */ /* 0x000fc0000383ffff */
[----:B------:R-:W-:-:S00]  /*0ab0*/  NOP ;  /* 0x0000000000007918 */ /* 0x000fc00000000000 */
        /* <DEDUP_REMOVED lines=12> */
.L_x_1:


//--------------------- .nv.global.init           --------------------------
	.section	.nv.global.init,"aw",@progbits
.nv.global.init:
	.type		_$_str,@object
	.size		_$_str,(.L_0 - _$_str)
_$_str:
        /*0000*/ 	.byte	0x5f, 0x5f, 0x43, 0x55, 0x44, 0x41, 0x5f, 0x46, 0x54, 0x5a, 0x00
.L_0:


//--------------------- .nv.shared.triton_per_fused__native_batch_norm_legit_cat_convolution_51 --------------------------
	.section	.nv.shared.triton_per_fused__native_batch_norm_legit_cat_convolution_51,"aw",@nobits
	.sectionflags	@""
	.align	16
	.zero		1024


//--------------------- .nv.constant0.triton_per_fused__native_batch_norm_legit_cat_convolution_51 --------------------------
	.section	.nv.constant0.triton_per_fused__native_batch_norm_legit_cat_convolution_51,"a",@progbits
	.sectionflags	@""
	.align	4
.nv.constant0.triton_per_fused__native_batch_norm_legit_cat_convolution_51:
	.zero		576
